	.headerflags	@"EF_CUDA_TEXMODE_UNIFIED EF_CUDA_64BIT_ADDRESS EF_CUDA_ACCELERATORS EF_CUDA_SM90 EF_CUDA_VIRTUAL_SM(EF_CUDA_SM90)"
	.elftype	@"ET_EXEC"


//--------------------- .nv.info                  --------------------------
	.section	.nv.info,"",@"SHT_CUDA_INFO"
	.align	4


	//----- nvinfo : EIATTR_REGCOUNT
	.align		4
        /*0000*/ 	.byte	0x04, 0x2f
        /*0002*/ 	.short	(.L_2 - .L_1)
	.align		4
.L_1:
        /*0004*/ 	.word	index@(triton_red_fused_add_convolution_native_group_norm_46)
        /*0008*/ 	.word	0x00000028


	//----- nvinfo : EIATTR_MIN_STACK_SIZE
	.align		4
.L_2:
        /*000c*/ 	.byte	0x04, 0x12
        /*000e*/ 	.short	(.L_4 - .L_3)
	.align		4
.L_3:
        /*0010*/ 	.word	index@(triton_red_fused_add_convolution_native_group_norm_46)
        /*0014*/ 	.word	0x00000000


	//----- nvinfo : EIATTR_FRAME_SIZE
	.align		4
.L_4:
        /*0018*/ 	.byte	0x04, 0x11
        /*001a*/ 	.short	(.L_6 - .L_5)
	.align		4
.L_5:
        /*001c*/ 	.word	index@(triton_red_fused_add_convolution_native_group_norm_46)
        /*0020*/ 	.word	0x00000000


	//----- nvinfo : EIATTR_MIN_STACK_SIZE
	.align		4
.L_6:
        /*0024*/ 	.byte	0x04, 0x12
        /*0026*/ 	.short	(.L_8 - .L_7)
	.align		4
.L_7:
        /*0028*/ 	.word	index@(triton_red_fused_add_convolution_native_group_norm_46)
        /*002c*/ 	.word	0x00000000
.L_8:


//--------------------- .nv.info.triton_red_fused_add_convolution_native_group_norm_46 --------------------------
	.section	.nv.info.triton_red_fused_add_convolution_native_group_norm_46,"",@"SHT_CUDA_INFO"
	.sectionflags	@""
	.align	4


	//----- nvinfo : EIATTR_CUDA_API_VERSION
	.align		4
        /*0000*/ 	.byte	0x04, 0x37
        /*0002*/ 	.short	(.L_10 - .L_9)
.L_9:
        /*0004*/ 	.word	0x0000007c


	//----- nvinfo : EIATTR_KPARAM_INFO
	.align		4
.L_10:
        /*0008*/ 	.byte	0x04, 0x17
        /*000a*/ 	.short	(.L_12 - .L_11)
.L_11:
        /*000c*/ 	.word	0x00000000
        /*0010*/ 	.short	0x0009
        /*0012*/ 	.short	0x0044
        /*0014*/ 	.byte	0x00, 0xf0, 0x11, 0x00


	//----- nvinfo : EIATTR_KPARAM_INFO
	.align		4
.L_12:
        /*0018*/ 	.byte	0x04, 0x17
        /*001a*/ 	.short	(.L_14 - .L_13)
.L_13:
        /*001c*/ 	.word	0x00000000
        /*0020*/ 	.short	0x0008
        /*0022*/ 	.short	0x0040
        /*0024*/ 	.byte	0x00, 0xf0, 0x11, 0x00


	//----- nvinfo : EIATTR_KPARAM_INFO
	.align		4
.L_14:
        /*0028*/ 	.byte	0x04, 0x17
        /*002a*/ 	.short	(.L_16 - .L_15)
.L_15:
        /*002c*/ 	.word	0x00000000
        /*0030*/ 	.short	0x0007
        /*0032*/ 	.short	0x0038
        /*0034*/ 	.byte	0x00, 0xf4, 0x21, 0x00


	//----- nvinfo : EIATTR_KPARAM_INFO
	.align		4
.L_16:
        /*0038*/ 	.byte	0x04, 0x17
        /*003a*/ 	.short	(.L_18 - .L_17)
.L_17:
        /*003c*/ 	.word	0x00000000
        /*0040*/ 	.short	0x0006
        /*0042*/ 	.short	0x0030
        /*0044*/ 	.byte	0x00, 0xf4, 0x21, 0x00


	//----- nvinfo : EIATTR_KPARAM_INFO
	.align		4
.L_18:
        /*0048*/ 	.byte	0x04, 0x17
        /*004a*/ 	.short	(.L_20 - .L_19)
.L_19:
        /*004c*/ 	.word	0x00000000
        /*0050*/ 	.short	0x0005
        /*0052*/ 	.short	0x0028
        /*0054*/ 	.byte	0x00, 0xf4, 0x21, 0x00


	//----- nvinfo : EIATTR_KPARAM_INFO
	.align		4
.L_20:
        /*0058*/ 	.byte	0x04, 0x17
        /*005a*/ 	.short	(.L_22 - .L_21)
.L_21:
        /*005c*/ 	.word	0x00000000
        /*0060*/ 	.short	0x0004
        /*0062*/ 	.short	0x0020
        /*0064*/ 	.byte	0x00, 0xf4, 0x21, 0x00


	//----- nvinfo : EIATTR_KPARAM_INFO
	.align		4
.L_22:
        /*0068*/ 	.byte	0x04, 0x17
        /*006a*/ 	.short	(.L_24 - .L_23)
.L_23:
        /*006c*/ 	.word	0x00000000
        /*0070*/ 	.short	0x0003
        /*0072*/ 	.short	0x0018
        /*0074*/ 	.byte	0x00, 0xf4, 0x21, 0x00


	//----- nvinfo : EIATTR_KPARAM_INFO
	.align		4
.L_24:
        /*0078*/ 	.byte	0x04, 0x17
        /*007a*/ 	.short	(.L_26 - .L_25)
.L_25:
        /*007c*/ 	.word	0x00000000
        /*0080*/ 	.short	0x0002
        /*0082*/ 	.short	0x0010
        /*0084*/ 	.byte	0x00, 0xf4, 0x21, 0x00


	//----- nvinfo : EIATTR_KPARAM_INFO
	.align		4
.L_26:
        /*0088*/ 	.byte	0x04, 0x17
        /*008a*/ 	.short	(.L_28 - .L_27)
.L_27:
        /*008c*/ 	.word	0x00000000
        /*0090*/ 	.short	0x0001
        /*0092*/ 	.short	0x0008
        /*0094*/ 	.byte	0x00, 0xf4, 0x21, 0x00


	//----- nvinfo : EIATTR_KPARAM_INFO
	.align		4
.L_28:
        /*0098*/ 	.byte	0x04, 0x17
        /*009a*/ 	.short	(.L_30 - .L_29)
.L_29:
        /*009c*/ 	.word	0x00000000
        /*00a0*/ 	.short	0x0000
        /*00a2*/ 	.short	0x0000
        /*00a4*/ 	.byte	0x00, 0xf4, 0x21, 0x00


	//----- nvinfo : EIATTR_SPARSE_MMA_MASK
	.align		4
.L_30:
        /*00a8*/ 	.byte	0x03, 0x50
        /*00aa*/ 	.short	0x0000


	//----- nvinfo : EIATTR_MAXREG_COUNT
	.align		4
        /*00ac*/ 	.byte	0x03, 0x1b
        /*00ae*/ 	.short	0x0080


	//----- nvinfo : EIATTR_COOP_GROUP_MASK_REGIDS
	.align		4
        /*00b0*/ 	.byte	0x04, 0x29
        /*00b2*/ 	.short	(.L_32 - .L_31)


	//   ....[0]....
.L_31:
        /*00b4*/ 	.word	0xffffffff


	//   ....[1]....
        /*00b8*/ 	.word	0xffffffff


	//   ....[2]....
        /*00bc*/ 	.word	0xffffffff


	//   ....[3]....
        /*00c0*/ 	.word	0xffffffff


	//   ....[4]....
        /*00c4*/ 	.word	0xffffffff


	//   ....[5]....
        /*00c8*/ 	.word	0xffffffff


	//   ....[6]....
        /*00cc*/ 	.word	0xffffffff


	//   ....[7]....
        /*00d0*/ 	.word	0xffffffff


	//   ....[8]....
        /*00d4*/ 	.word	0xffffffff


	//   ....[9]....
        /*00d8*/ 	.word	0xffffffff


	//   ....[10]....
        /*00dc*/ 	.word	0xffffffff


	//   ....[11]....
        /*00e0*/ 	.word	0xffffffff


	//   ....[12]....
        /*00e4*/ 	.word	0xffffffff


	//   ....[13]....
        /*00e8*/ 	.word	0xffffffff


	//   ....[14]....
        /*00ec*/ 	.word	0xffffffff


	//   ....[15]....
        /*00f0*/ 	.word	0xffffffff


	//   ....[16]....
        /*00f4*/ 	.word	0xffffffff


	//   ....[17]....
        /*00f8*/ 	.word	0xffffffff


	//   ....[18]....
        /*00fc*/ 	.word	0xffffffff


	//   ....[19]....
        /*0100*/ 	.word	0xffffffff


	//   ....[20]....
        /*0104*/ 	.word	0xffffffff


	//   ....[21]....
        /*0108*/ 	.word	0xffffffff


	//----- nvinfo : EIATTR_COOP_GROUP_INSTR_OFFSETS
	.align		4
.L_32:
        /*010c*/ 	.byte	0x04, 0x28
        /*010e*/ 	.short	(.L_34 - .L_33)


	//   ....[0]....
.L_33:
        /*0110*/ 	.word	0x00000c50


	//   ....[1]....
        /*0114*/ 	.word	0x00000ce0


	//   ....[2]....
        /*0118*/ 	.word	0x00000dc0


	//   ....[3]....
        /*011c*/ 	.word	0x00000e30


	//   ....[4]....
        /*0120*/ 	.word	0x00000ef0


	//   ....[5]....
        /*0124*/ 	.word	0x00000f70


	//   ....[6]....
        /*0128*/ 	.word	0x00001050


	//   ....[7]....
        /*012c*/ 	.word	0x00001180


	//   ....[8]....
        /*0130*/ 	.word	0x00001240


	//   ....[9]....
        /*0134*/ 	.word	0x00001270


	//   ....[10]....
        /*0138*/ 	.word	0x00001410


	//   ....[11]....
        /*013c*/ 	.word	0x00001420


	//   ....[12]....
        /*0140*/ 	.word	0x00001470


	//   ....[13]....
        /*0144*/ 	.word	0x000014b0


	//   ....[14]....
        /*0148*/ 	.word	0x00001520


	//   ....[15]....
        /*014c*/ 	.word	0x000015c0


	//   ....[16]....
        /*0150*/ 	.word	0x00001610


	//   ....[17]....
        /*0154*/ 	.word	0x00001710


	//   ....[18]....
        /*0158*/ 	.word	0x00001720


	//   ....[19]....
        /*015c*/ 	.word	0x00001760


	//   ....[20]....
        /*0160*/ 	.word	0x00001840


	//   ....[21]....
        /*0164*/ 	.word	0x00001880


	//----- nvinfo : EIATTR_EXIT_INSTR_OFFSETS
	.align		4
.L_34:
        /*0168*/ 	.byte	0x04, 0x1c
        /*016a*/ 	.short	(.L_36 - .L_35)


	//   ....[0]....
.L_35:
        /*016c*/ 	.word	0x00001a70


	//   ....[1]....
        /*0170*/ 	.word	0x00001ab0


	//----- nvinfo : EIATTR_REQNTID
	.align		4
.L_36:
        /*0174*/ 	.byte	0x04, 0x10
        /*0176*/ 	.short	(.L_38 - .L_37)
.L_37:
        /*0178*/ 	.word	0x00000200
        /*017c*/ 	.word	0x00000001
        /*0180*/ 	.word	0x00000001


	//----- nvinfo : EIATTR_CBANK_PARAM_SIZE
	.align		4
.L_38:
        /*0184*/ 	.byte	0x03, 0x19
        /*0186*/ 	.short	0x0048


	//----- nvinfo : EIATTR_PARAM_CBANK
	.align		4
        /*0188*/ 	.byte	0x04, 0x0a
        /*018a*/ 	.short	(.L_40 - .L_39)
	.align		4
.L_39:
        /*018c*/ 	.word	index@(.nv.constant0.triton_red_fused_add_convolution_native_group_norm_46)
        /*0190*/ 	.short	0x0210
        /*0192*/ 	.short	0x0048


	//----- nvinfo : EIATTR_SW_WAR
	.align		4
.L_40:
        /*0194*/ 	.byte	0x04, 0x36
        /*0196*/ 	.short	(.L_42 - .L_41)
.L_41:
        /*0198*/ 	.word	0x00000008
.L_42:


//--------------------- .nv.callgraph             --------------------------
	.section	.nv.callgraph,"",@"SHT_CUDA_CALLGRAPH"
	.align	4
	.sectionentsize	8
	.align		4
        /*0000*/ 	.word	0x00000000
	.align		4
        /*0004*/ 	.word	0xffffffff
	.align		4
        /*0008*/ 	.word	0x00000000
	.align		4
        /*000c*/ 	.word	0xfffffffe
	.align		4
        /*0010*/ 	.word	0x00000000
	.align		4
        /*0014*/ 	.word	0xfffffffd
	.align		4
        /*0018*/ 	.word	0x00000000
	.align		4
        /*001c*/ 	.word	0xfffffffc


//--------------------- .nv.constant4             --------------------------
	.section	.nv.constant4,"a",@progbits
	.align	8
	.align		8
.nv.constant4:
        /*0000*/ 	.dword	_$_str


//--------------------- .text.triton_red_fused_add_convolution_native_group_norm_46 --------------------------
	.section	.text.triton_red_fused_add_convolution_native_group_norm_46,"ax",@progbits
	.sectionflags	@"SHF_BARRIERS=1"
	.align	128
        .global         triton_red_fused_add_convolution_native_group_norm_46
        .type           triton_red_fused_add_convolution_native_group_norm_46,@function
        .size           triton_red_fused_add_convolution_native_group_norm_46,(.L_x_1 - triton_red_fused_add_convolution_native_group_norm_46)
        .other          triton_red_fused_add_convolution_native_group_norm_46,@"STO_CUDA_ENTRY STV_DEFAULT"
triton_red_fused_add_convolution_native_group_norm_46:
.text.triton_red_fused_add_convolution_native_group_norm_46:
[----:B------:R-:W0:Y:S01]  /*0000*/  LDC R1, c[0x0][0x28] ;  /* 0x00000a00ff017b82 */ /* 0x000e220000000800 */
[----:B------:R-:W1:Y:S07]  /*0010*/  S2R R0, SR_TID.X ;  /* 0x0000000000007919 */ /* 0x000e6e0000002100 */
[----:B------:R-:W2:Y:S01]  /*0020*/  LDC.64 R12, c[0x0][0x218] ;  /* 0x00008600ff0c7b82 */ /* 0x000ea20000000a00 */
[----:B------:R-:W-:Y:S02]  /*0030*/  CS2R R8, SRZ ;  /* 0x0000000000087805 */ /* 0x000fe4000001ff00 */
[----:B------:R-:W-:Y:S01]  /*0040*/  CS2R R10, SRZ ;  /* 0x00000000000a7805 */ /* 0x000fe2000001ff00 */
[----:B------:R-:W3:Y:S01]  /*0050*/  S2R R3, SR_CTAID.X ;  /* 0x0000000000037919 */ /* 0x000ee20000002500 */
[----:B------:R-:W-:-:S03]  /*0060*/  ULDC.64 UR6, c[0x0][0x208] ;  /* 0x0000820000067ab9 */ /* 0x000fc60000000a00 */
[----:B------:R-:W4:Y:S01]  /*0070*/  S2UR UR5, SR_CgaCtaId ;  /* 0x00000000000579c3 */ /* 0x000f220000008800 */
[----:B------:R-:W-:-:S07]  /*0080*/  UMOV UR4, 0x400 ;  /* 0x0000040000047882 */ /* 0x000fce0000000000 */
[----:B------:R-:W5:Y:S08]  /*0090*/  LDC.64 R20, c[0x0][0x210] ;  /* 0x00008400ff147b82 */ /* 0x000f700000000a00 */
[----:B------:R-:W5:Y:S01]  /*00a0*/  LDC.64 R18, c[0x0][0x228] ;  /* 0x00008a00ff127b82 */ /* 0x000f620000000a00 */
[----:B-1----:R-:W-:-:S07]  /*00b0*/  SHF.L.U32 R32, R0, 0x2, RZ ;  /* 0x0000000200207819 */ /* 0x002fce00000006ff */
[----:B------:R-:W1:Y:S01]  /*00c0*/  LDC.64 R36, c[0x0][0x220] ;  /* 0x00008800ff247b82 */ /* 0x000e620000000a00 */
[----:B------:R-:W-:Y:S02]  /*00d0*/  LOP3.LUT R32, R32, 0x7fc, RZ, 0xc0, !PT ;  /* 0x000007fc20207812 */ /* 0x000fe400078ec0ff */
[C---:B---3--:R-:W-:Y:S02]  /*00e0*/  ISETP.GE.AND P0, PT, R3.reuse, 0x80, PT ;  /* 0x000000800300780c */ /* 0x048fe40003f06270 */
[----:B------:R-:W-:-:S05]  /*00f0*/  LEA R15, R3, R32, 0xb ;  /* 0x00000020030f7211 */ /* 0x000fca00078e58ff */
[----:B--2---:R-:W-:-:S06]  /*0100*/  IMAD.WIDE R12, R15, 0x4, R12 ;  /* 0x000000040f0c7825 */ /* 0x004fcc00078e020c */
[----:B------:R-:W2:Y:S01]  /*0110*/  @!P0 LDG.E.EF.128 R8, desc[UR6][R12.64] ;  /* 0x000000060c088981 */ /* 0x000ea2000c0e1d00 */
[----:B----4-:R-:W-:Y:S01]  /*0120*/  UPRMT UR4, UR5, 0x654, UR4 ;  /* 0x0000065405047896 */ /* 0x010fe20008000004 */
[----:B-----5:R-:W-:-:S05]  /*0130*/  IMAD.WIDE R20, R15, 0x4, R20 ;  /* 0x000000040f147825 */ /* 0x020fca00078e0214 */
[----:B------:R-:W-:Y:S02]  /*0140*/  LEA R23, R32, UR4, 0x3 ;  /* 0x0000000420177c11 */ /* 0x000fe4000f8e18ff */
[----:B--2---:R-:W-:Y:S02]  /*0150*/  SEL R2, R8, RZ, !P0 ;  /* 0x000000ff08027207 */ /* 0x004fe40004000000 */
[----:B------:R-:W-:Y:S02]  /*0160*/  SEL R14, R9, RZ, !P0 ;  /* 0x000000ff090e7207 */ /* 0x000fe40004000000 */
[----:B------:R-:W-:Y:S02]  /*0170*/  CS2R R8, SRZ ;  /* 0x0000000000087805 */ /* 0x000fe4000001ff00 */
[----:B------:R-:W-:Y:S01]  /*0180*/  SEL R16, R10, RZ, !P0 ;  /* 0x000000ff0a107207 */ /* 0x000fe20004000000 */
[----:B------:R-:W-:Y:S01]  /*0190*/  STS [R23], R2 ;  /* 0x0000000217007388 */ /* 0x000fe20000000800 */
[----:B------:R-:W-:-:S02]  /*01a0*/  SEL R17, R11, RZ, !P0 ;  /* 0x000000ff0b117207 */ /* 0x000fc40004000000 */
[----:B------:R-:W-:Y:S01]  /*01b0*/  CS2R R10, SRZ ;  /* 0x00000000000a7805 */ /* 0x000fe2000001ff00 */
[----:B------:R-:W-:Y:S04]  /*01c0*/  STS [R23+0x8], R14 ;  /* 0x0000080e17007388 */ /* 0x000fe80000000800 */
[----:B------:R-:W-:Y:S04]  /*01d0*/  STS [R23+0x10], R16 ;  /* 0x0000101017007388 */ /* 0x000fe80000000800 */
[----:B------:R2:W-:Y:S01]  /*01e0*/  STS [R23+0x18], R17 ;  /* 0x0000181117007388 */ /* 0x0005e20000000800 */
[----:B------:R-:W-:Y:S06]  /*01f0*/  BAR.SYNC.DEFER_BLOCKING 0x0 ;  /* 0x0000000000007b1d */ /* 0x000fec0000010000 */
[----:B------:R-:W3:Y:S01]  /*0200*/  @!P0 LDG.E.EF.128 R8, desc[UR6][R20.64] ;  /* 0x0000000614088981 */ /* 0x000ee2000c0e1d00 */
[----:B------:R-:W-:-:S02]  /*0210*/  LOP3.LUT R4, R0, 0x1ff, RZ, 0xc0, !PT ;  /* 0x000001ff00047812 */ /* 0x000fc400078ec0ff */
[----:B--2---:R-:W-:Y:S02]  /*0220*/  LEA R23, R3, R32, 0xb ;  /* 0x0000002003177211 */ /* 0x004fe400078e58ff */
[C---:B------:R-:W-:Y:S02]  /*0230*/  LOP3.LUT R33, R4.reuse, 0x600, RZ, 0xfc, !PT ;  /* 0x0000060004217812 */ /* 0x040fe400078efcff */
[C---:B------:R-:W-:Y:S01]  /*0240*/  LOP3.LUT R2, R4.reuse, 0x200, RZ, 0xfc, !PT ;  /* 0x0000020004027812 */ /* 0x040fe200078efcff */
[----:B0-----:R-:W-:Y:S01]  /*0250*/  IMAD.WIDE R22, R23, 0x4, R18 ;  /* 0x0000000417167825 */ /* 0x001fe200078e0212 */
[----:B------:R-:W-:Y:S02]  /*0260*/  LEA R16, R33, UR4, 0x3 ;  /* 0x0000000421107c11 */ /* 0x000fe4000f8e18ff */
[----:B------:R-:W-:Y:S02]  /*0270*/  LEA R13, R4, UR4, 0x3 ;  /* 0x00000004040d7c11 */ /* 0x000fe4000f8e18ff */
[----:B------:R-:W-:-:S02]  /*0280*/  LEA R2, R2, UR4, 0x3 ;  /* 0x0000000402027c11 */ /* 0x000fc4000f8e18ff */
[----:B------:R-:W-:Y:S01]  /*0290*/  LDS R16, [R16] ;  /* 0x0000000010107984 */ /* 0x000fe20000000800 */
[----:B------:R-:W-:-:S03]  /*02a0*/  LEA R32, R32, UR4, 0x3 ;  /* 0x0000000420207c11 */ /* 0x000fc6000f8e18ff */
[----:B------:R0:W-:Y:S04]  /*02b0*/  LDS R14, [R2] ;  /* 0x00000000020e7984 */ /* 0x0001e80000000800 */
[----:B------:R-:W-:Y:S01]  /*02c0*/  LDS R15, [R13] ;  /* 0x000000000d0f7984 */ /* 0x000fe20000000800 */
[----:B---3--:R-:W-:Y:S02]  /*02d0*/  SEL R25, R8, RZ, !P0 ;  /* 0x000000ff08197207 */ /* 0x008fe40004000000 */
[----:B------:R-:W-:Y:S02]  /*02e0*/  LOP3.LUT R8, R4, 0x400, RZ, 0xfc, !PT ;  /* 0x0000040004087812 */ /* 0x000fe400078efcff */
[----:B------:R-:W-:Y:S02]  /*02f0*/  SEL R27, R9, RZ, !P0 ;  /* 0x000000ff091b7207 */ /* 0x000fe40004000000 */
[----:B------:R-:W-:-:S02]  /*0300*/  LEA R12, R8, UR4, 0x3 ;  /* 0x00000004080c7c11 */ /* 0x000fc4000f8e18ff */
[----:B------:R-:W-:Y:S02]  /*0310*/  CS2R R8, SRZ ;  /* 0x0000000000087805 */ /* 0x000fe4000001ff00 */
[----:B------:R-:W-:Y:S02]  /*0320*/  SEL R29, R10, RZ, !P0 ;  /* 0x000000ff0a1d7207 */ /* 0x000fe40004000000 */
[----:B------:R-:W-:Y:S02]  /*0330*/  SEL R31, R11, RZ, !P0 ;  /* 0x000000ff0b1f7207 */ /* 0x000fe40004000000 */
[----:B------:R-:W-:Y:S01]  /*0340*/  CS2R R10, SRZ ;  /* 0x00000000000a7805 */ /* 0x000fe2000001ff00 */
[----:B------:R-:W-:Y:S01]  /*0350*/  LDS R12, [R12] ;  /* 0x000000000c0c7984 */ /* 0x000fe20000000800 */
[----:B------:R-:W-:Y:S06]  /*0360*/  BAR.SYNC.DEFER_BLOCKING 0x0 ;  /* 0x0000000000007b1d */ /* 0x000fec0000010000 */
[----:B------:R-:W-:Y:S04]  /*0370*/  STS [R32], R25 ;  /* 0x0000001920007388 */ /* 0x000fe80000000800 */
[----:B------:R2:W-:Y:S04]  /*0380*/  STS [R32+0x8], R27 ;  /* 0x0000081b20007388 */ /* 0x0005e80000000800 */
[----:B------:R-:W-:Y:S04]  /*0390*/  STS [R32+0x10], R29 ;  /* 0x0000101d20007388 */ /* 0x000fe80000000800 */
[----:B------:R1:W-:Y:S01]  /*03a0*/  STS [R32+0x18], R31 ;  /* 0x0000181f20007388 */ /* 0x0003e20000000800 */
[----:B------:R-:W-:Y:S06]  /*03b0*/  BAR.SYNC.DEFER_BLOCKING 0x0 ;  /* 0x0000000000007b1d */ /* 0x000fec0000010000 */
[----:B------:R3:W4:Y:S01]  /*03c0*/  @!P0 LDG.E.EF.128 R8, desc[UR6][R22.64] ;  /* 0x0000000616088981 */ /* 0x000722000c0e1d00 */
[----:B0-----:R-:W-:-:S02]  /*03d0*/  SHF.R.S32.HI R2, RZ, 0x1f, R3 ;  /* 0x0000001fff027819 */ /* 0x001fc40000011403 */
[----:B------:R-:W-:Y:S02]  /*03e0*/  SHF.R.U32.HI R35, RZ, 0x8, R0 ;  /* 0x00000008ff237819 */ /* 0x000fe40000011600 */
[----:B------:R-:W-:Y:S02]  /*03f0*/  LEA.HI R2, R2, R3, RZ, 0x5 ;  /* 0x0000000302027211 */ /* 0x000fe400078f28ff */
[----:B------:R-:W-:Y:S02]  /*0400*/  SGXT.U32 R35, R35, 0x1 ;  /* 0x000000012323781a */ /* 0x000fe40000000000 */
[----:B------:R-:W-:Y:S02]  /*0410*/  LOP3.LUT R2, R2, 0x1fffffe0, RZ, 0xc0, !PT ;  /* 0x1fffffe002027812 */ /* 0x000fe400078ec0ff */
[----:B------:R-:W-:Y:S02]  /*0420*/  LOP3.LUT R19, R4, 0x200, RZ, 0xfc, !PT ;  /* 0x0000020004137812 */ /* 0x000fe400078efcff */
[----:B------:R-:W-:-:S02]  /*0430*/  IADD3 R2, -R2, R3, RZ ;  /* 0x0000000302027210 */ /* 0x000fc40007ffe1ff */
[----:B------:R-:W-:Y:S02]  /*0440*/  LOP3.LUT R26, R4, 0x400, RZ, 0xfc, !PT ;  /* 0x00000400041a7812 */ /* 0x000fe400078efcff */
[----:B------:R-:W-:Y:S01]  /*0450*/  SHF.L.U32 R18, R2, 0x3, RZ ;  /* 0x0000000302127819 */ /* 0x000fe200000006ff */
[----:B------:R-:W-:Y:S01]  /*0460*/  HFMA2.MMA R2, -RZ, RZ, 0, 0 ;  /* 0x00000000ff027435 */ /* 0x000fe200000001ff */
[----:B--2---:R-:W-:Y:S01]  /*0470*/  LOP3.LUT R27, R4, 0x600, RZ, 0xfc, !PT ;  /* 0x00000600041b7812 */ /* 0x004fe200078efcff */
[----:B------:R-:W-:Y:S01]  /*0480*/  HFMA2.MMA R17, -RZ, RZ, 0, 0 ;  /* 0x00000000ff117435 */ /* 0x000fe200000001ff */
[----:B------:R-:W-:Y:S02]  /*0490*/  LOP3.LUT R35, R18, R35, RZ, 0xfc, !PT ;  /* 0x0000002312237212 */ /* 0x000fe400078efcff */
[-C--:B------:R-:W-:Y:S02]  /*04a0*/  LEA.HI R24, R19, R18.reuse, RZ, 0x18 ;  /* 0x0000001213187211 */ /* 0x080fe400078fc0ff */
[-C--:B------:R-:W-:Y:S01]  /*04b0*/  LEA.HI R25, R26, R18.reuse, RZ, 0x18 ;  /* 0x000000121a197211 */ /* 0x080fe200078fc0ff */
[----:B-1----:R-:W-:Y:S01]  /*04c0*/  IMAD.WIDE R30, R35, 0x4, R36 ;  /* 0x00000004231e7825 */ /* 0x002fe200078e0224 */
[----:B------:R-:W-:-:S02]  /*04d0*/  LEA.HI R33, R33, R18, RZ, 0x18 ;  /* 0x0000001221217211 */ /* 0x000fc400078fc0ff */
[----:B------:R-:W-:Y:S01]  /*04e0*/  MOV R0, RZ ;  /* 0x000000ff00007202 */ /* 0x000fe20000000f00 */
[--C-:B------:R-:W-:Y:S01]  /*04f0*/  IMAD.WIDE R28, R24, 0x4, R36.reuse ;  /* 0x00000004181c7825 */ /* 0x100fe200078e0224 */
[----:B------:R-:W-:Y:S01]  /*0500*/  MOV R18, RZ ;  /* 0x000000ff00127202 */ /* 0x000fe20000000f00 */
[----:B------:R-:W2:Y:S01]  /*0510*/  @!P0 LDG.E.EL R2, desc[UR6][R30.64] ;  /* 0x000000061e028981 */ /* 0x000ea2000c2e1900 */
[----:B------:R-:W-:Y:S01]  /*0520*/  LEA R19, R19, UR4, 0x3 ;  /* 0x0000000413137c11 */ /* 0x000fe2000f8e18ff */
[--C-:B---3--:R-:W-:Y:S01]  /*0530*/  IMAD.WIDE R22, R25, 0x4, R36.reuse ;  /* 0x0000000419167825 */ /* 0x108fe200078e0224 */
[----:B------:R-:W-:Y:S01]  /*0540*/  LEA R26, R26, UR4, 0x3 ;  /* 0x000000041a1a7c11 */ /* 0x000fe2000f8e18ff */
[----:B------:R0:W3:Y:S01]  /*0550*/  @!P0 LDG.E.EL R0, desc[UR6][R28.64] ;  /* 0x000000061c008981 */ /* 0x0000e2000c2e1900 */
[----:B------:R-:W-:Y:S01]  /*0560*/  LEA R27, R27, UR4, 0x3 ;  /* 0x000000041b1b7c11 */ /* 0x000fe2000f8e18ff */
[----:B------:R-:W-:Y:S02]  /*0570*/  IMAD.WIDE R36, R33, 0x4, R36 ;  /* 0x0000000421247825 */ /* 0x000fe400078e0224 */
[----:B------:R1:W5:Y:S04]  /*0580*/  @!P0 LDG.E.EL R17, desc[UR6][R22.64] ;  /* 0x0000000616118981 */ /* 0x000368000c2e1900 */
[----:B------:R4:W2:Y:S04]  /*0590*/  @!P0 LDG.E.EL R18, desc[UR6][R36.64] ;  /* 0x0000000624128981 */ /* 0x0008a8000c2e1900 */
[----:B0-----:R-:W0:Y:S01]  /*05a0*/  LDS R28, [R13] ;  /* 0x000000000d1c7984 */ /* 0x001e220000000800 */
[----:B-1----:R-:W1:Y:S03]  /*05b0*/  LDC.64 R22, c[0x0][0x230] ;  /* 0x00008c00ff167b82 */ /* 0x002e660000000a00 */
[----:B------:R-:W0:Y:S04]  /*05c0*/  LDS R29, [R19] ;  /* 0x00000000131d7984 */ /* 0x000e280000000800 */
[----:B------:R-:W0:Y:S04]  /*05d0*/  LDS R30, [R26] ;  /* 0x000000001a1e7984 */ /* 0x000e280000000800 */
[----:B------:R-:W0:Y:S01]  /*05e0*/  LDS R31, [R27] ;  /* 0x000000001b1f7984 */ /* 0x000e220000000800 */
[----:B------:R-:W-:Y:S01]  /*05f0*/  BAR.SYNC.DEFER_BLOCKING 0x0 ;  /* 0x0000000000007b1d */ /* 0x000fe20000010000 */
[----:B------:R-:W-:-:S02]  /*0600*/  MOV R34, RZ ;  /* 0x000000ff00227202 */ /* 0x000fc40000000f00 */
[----:B----4-:R-:W-:Y:S02]  /*0610*/  SEL R36, R9, RZ, !P0 ;  /* 0x000000ff09247207 */ /* 0x010fe40004000000 */
[----:B------:R-:W-:Y:S02]  /*0620*/  SEL R37, R8, RZ, !P0 ;  /* 0x000000ff08257207 */ /* 0x000fe40004000000 */
[----:B------:R-:W-:Y:S02]  /*0630*/  SEL R9, R10, RZ, !P0 ;  /* 0x000000ff0a097207 */ /* 0x000fe40004000000 */
[----:B------:R-:W-:Y:S01]  /*0640*/  SEL R11, R11, RZ, !P0 ;  /* 0x000000ff0b0b7207 */ /* 0x000fe20004000000 */
[----:B------:R-:W-:Y:S04]  /*0650*/  STS [R32], R37 ;  /* 0x0000002520007388 */ /* 0x000fe80000000800 */
[----:B------:R-:W-:Y:S04]  /*0660*/  STS [R32+0x8], R36 ;  /* 0x0000082420007388 */ /* 0x000fe80000000800 */
[----:B------:R-:W-:Y:S04]  /*0670*/  STS [R32+0x10], R9 ;  /* 0x0000100920007388 */ /* 0x000fe80000000800 */
[----:B------:R4:W-:Y:S01]  /*0680*/  STS [R32+0x18], R11 ;  /* 0x0000180b20007388 */ /* 0x0009e20000000800 */
[----:B------:R-:W-:Y:S01]  /*0690*/  BAR.SYNC.DEFER_BLOCKING 0x0 ;  /* 0x0000000000007b1d */ /* 0x000fe20000010000 */
[----:B----4-:R-:W-:Y:S01]  /*06a0*/  HFMA2.MMA R32, -RZ, RZ, 0, 0 ;  /* 0x00000000ff207435 */ /* 0x010fe200000001ff */
[----:B-1----:R-:W-:Y:S01]  /*06b0*/  IMAD.WIDE R10, R35, 0x4, R22 ;  /* 0x00000004230a7825 */ /* 0x002fe200078e0216 */
[----:B------:R-:W-:-:S03]  /*06c0*/  HFMA2.MMA R35, -RZ, RZ, 0, 0 ;  /* 0x00000000ff237435 */ /* 0x000fc600000001ff */
[----:B------:R-:W-:-:S04]  /*06d0*/  IMAD.WIDE R8, R24, 0x4, R22 ;  /* 0x0000000418087825 */ /* 0x000fc800078e0216 */
[--C-:B------:R-:W-:Y:S01]  /*06e0*/  IMAD.WIDE R24, R25, 0x4, R22.reuse ;  /* 0x0000000419187825 */ /* 0x100fe200078e0216 */
[----:B------:R-:W4:Y:S04]  /*06f0*/  @!P0 LDG.E.EL R32, desc[UR6][R10.64] ;  /* 0x000000060a208981 */ /* 0x000f28000c2e1900 */
[----:B------:R1:W4:Y:S01]  /*0700*/  @!P0 LDG.E.EL R34, desc[UR6][R8.64] ;  /* 0x0000000608228981 */ /* 0x000322000c2e1900 */
[----:B------:R-:W-:Y:S01]  /*0710*/  IMAD.WIDE R22, R33, 0x4, R22 ;  /* 0x0000000421167825 */ /* 0x000fe200078e0216 */
[----:B------:R-:W-:Y:S02]  /*0720*/  MOV R33, RZ ;  /* 0x000000ff00217202 */ /* 0x000fe40000000f00 */
[----:B------:R-:W4:Y:S04]  /*0730*/  @!P0 LDG.E.EL R35, desc[UR6][R24.64] ;  /* 0x0000000618238981 */ /* 0x000f28000c2e1900 */
[----:B------:R0:W4:Y:S01]  /*0740*/  @!P0 LDG.E.EL R33, desc[UR6][R22.64] ;  /* 0x0000000616218981 */ /* 0x000122000c2e1900 */
[----:B------:R-:W-:-:S03]  /*0750*/  FSEL R36, RZ, 2, P0 ;  /* 0x40000000ff247808 */ /* 0x000fc60000000000 */
[----:B-1----:R-:W1:Y:S04]  /*0760*/  LDS R8, [R13] ;  /* 0x000000000d087984 */ /* 0x002e680000000800 */
[----:B------:R-:W1:Y:S01]  /*0770*/  LDS R19, [R19] ;  /* 0x0000000013137984 */ /* 0x000e620000000800 */
[----:B------:R-:W-:Y:S01]  /*0780*/  FMUL R37, R36, 16777216 ;  /* 0x4b80000024257820 */ /* 0x000fe20000400000 */
[----:B--2---:R-:W-:Y:S02]  /*0790*/  SEL R9, R2, RZ, !P0 ;  /* 0x000000ff02097207 */ /* 0x004fe40004000000 */
[----:B------:R-:W-:Y:S01]  /*07a0*/  FSETP.GEU.AND P2, PT, R36, 1.175494350822287508e-38, PT ;  /* 0x008000002400780b */ /* 0x000fe20003f4e000 */
[----:B------:R-:W2:Y:S01]  /*07b0*/  LDS R26, [R26] ;  /* 0x000000001a1a7984 */ /* 0x000ea20000000800 */
[----:B------:R-:W-:-:S02]  /*07c0*/  FSEL R2, RZ, 3, P0 ;  /* 0x40400000ff027808 */ /* 0x000fc40000000000 */
[----:B------:R-:W-:Y:S01]  /*07d0*/  FSEL R10, R37, R36, !P2 ;  /* 0x00000024250a7208 */ /* 0x000fe20005000000 */
[----:B------:R-:W1:Y:S01]  /*07e0*/  LDS R27, [R27] ;  /* 0x000000001b1b7984 */ /* 0x000e620000000800 */
[----:B------:R-:W-:Y:S01]  /*07f0*/  ISETP.LT.AND P3, PT, R3, 0x80, PT ;  /* 0x000000800300780c */ /* 0x000fe20003f61270 */
[C---:B------:R-:W-:Y:S01]  /*0800*/  FMUL R11, R2.reuse, 16777216 ;  /* 0x4b800000020b7820 */ /* 0x040fe20000400000 */
[----:B------:R-:W-:Y:S01]  /*0810*/  BAR.SYNC.DEFER_BLOCKING 0x0 ;  /* 0x0000000000007b1d */ /* 0x000fe20000010000 */
[----:B------:R-:W-:Y:S01]  /*0820*/  FSETP.GEU.AND P1, PT, R2, 1.175494350822287508e-38, PT ;  /* 0x008000000200780b */ /* 0x000fe20003f2e000 */
[----:B0-----:R-:W-:Y:S01]  /*0830*/  FADD R28, R28, R9 ;  /* 0x000000091c1c7221 */ /* 0x001fe20000000000 */
[----:B---3--:R-:W-:Y:S02]  /*0840*/  SEL R0, R0, RZ, !P0 ;  /* 0x000000ff00007207 */ /* 0x008fe40004000000 */
[----:B------:R-:W-:Y:S01]  /*0850*/  SEL R9, RZ, 0x3f800000, !P3 ;  /* 0x3f800000ff097807 */ /* 0x000fe20005800000 */
[----:B------:R-:W0:Y:S01]  /*0860*/  MUFU.RCP R10, R10 ;  /* 0x0000000a000a7308 */ /* 0x000e220000001000 */
[----:B------:R-:W-:Y:S01]  /*0870*/  FSEL R23, R11, R2, !P1 ;  /* 0x000000020b177208 */ /* 0x000fe20004800000 */
[----:B------:R-:W-:-:S02]  /*0880*/  FADD R29, R29, R0 ;  /* 0x000000001d1d7221 */ /* 0x000fc40000000000 */
[----:B------:R-:W-:-:S04]  /*0890*/  FMUL R0, R9, 16777216 ;  /* 0x4b80000009007820 */ /* 0x000fc80000400000 */
[----:B------:R-:W3:Y:S01]  /*08a0*/  MUFU.RCP R23, R23 ;  /* 0x0000001700177308 */ /* 0x000ee20000001000 */
[----:B------:R-:W-:Y:S02]  /*08b0*/  FSEL R25, R0, R9, !P2 ;  /* 0x0000000900197208 */ /* 0x000fe40005000000 */
[----:B------:R-:W-:Y:S01]  /*08c0*/  FSEL R11, RZ, 4, P0 ;  /* 0x40800000ff0b7808 */ /* 0x000fe20000000000 */
[----:B------:R-:W-:Y:S01]  /*08d0*/  FADD R22, R14, R29 ;  /* 0x0000001d0e167221 */ /* 0x000fe20000000000 */
[----:B-----5:R-:W-:Y:S01]  /*08e0*/  SEL R17, R17, RZ, !P0 ;  /* 0x000000ff11117207 */ /* 0x020fe20004000000 */
[----:B0-----:R-:W-:Y:S01]  /*08f0*/  FMUL R14, R10, R25 ;  /* 0x000000190a0e7220 */ /* 0x001fe20000400000 */
[----:B------:R-:W-:Y:S01]  /*0900*/  FSEL R10, R0, R9, !P1 ;  /* 0x00000009000a7208 */ /* 0x000fe20004800000 */
[C---:B------:R-:W-:Y:S01]  /*0910*/  FMUL R24, R11.reuse, 16777216 ;  /* 0x4b8000000b187820 */ /* 0x040fe20000400000 */
[----:B------:R-:W-:Y:S01]  /*0920*/  FSETP.GEU.AND P2, PT, R11, 1.175494350822287508e-38, PT ;  /* 0x008000000b00780b */ /* 0x000fe20003f4e000 */
[----:B------:R-:W-:Y:S01]  /*0930*/  FADD R15, R15, R28 ;  /* 0x0000001c0f0f7221 */ /* 0x000fe20000000000 */
[----:B------:R-:W-:Y:S01]  /*0940*/  FADD R25, R30, R17 ;  /* 0x000000111e197221 */ /* 0x000fe20000000000 */
[----:B------:R-:W-:Y:S01]  /*0950*/  SEL R28, R18, RZ, !P0 ;  /* 0x000000ff121c7207 */ /* 0x000fe20004000000 */
[----:B---3--:R-:W-:Y:S01]  /*0960*/  FMUL R17, R23, R10 ;  /* 0x0000000a17117220 */ /* 0x008fe20000400000 */
[----:B------:R-:W-:Y:S01]  /*0970*/  FSEL R18, R24, R11, !P2 ;  /* 0x0000000b18127208 */ /* 0x000fe20005000000 */
[----:B------:R-:W-:-:S05]  /*0980*/  FADD R12, R12, R25 ;  /* 0x000000190c0c7221 */ /* 0x000fca0000000000 */
[----:B------:R-:W0:Y:S01]  /*0990*/  MUFU.RCP R18, R18 ;  /* 0x0000001200127308 */ /* 0x000e220000001000 */
[----:B------:R-:W-:Y:S01]  /*09a0*/  FADD R31, R31, R28 ;  /* 0x0000001c1f1f7221 */ /* 0x000fe20000000000 */
[----:B------:R-:W-:Y:S02]  /*09b0*/  FSETP.NEU.AND P1, PT, R36, RZ, PT ;  /* 0x000000ff2400720b */ /* 0x000fe40003f2d000 */
[----:B------:R-:W-:Y:S01]  /*09c0*/  FSEL R23, R0, R9, !P2 ;  /* 0x0000000900177208 */ /* 0x000fe20005000000 */
[----:B------:R-:W-:Y:S01]  /*09d0*/  FADD R16, R16, R31 ;  /* 0x0000001f10107221 */ /* 0x000fe20000000000 */
[----:B------:R-:W-:Y:S02]  /*09e0*/  FSEL R0, R14, RZ, P1 ;  /* 0x000000ff0e007208 */ /* 0x000fe40000800000 */
[----:B------:R-:W-:Y:S01]  /*09f0*/  FSETP.NEU.AND P2, PT, R2, RZ, PT ;  /* 0x000000ff0200720b */ /* 0x000fe20003f4d000 */
[----:B0-----:R-:W-:Y:S01]  /*0a00*/  FMUL R23, R18, R23 ;  /* 0x0000001712177220 */ /* 0x001fe20000400000 */
[----:B------:R-:W-:-:S02]  /*0a10*/  FSETP.NEU.AND P1, PT, R11, RZ, PT ;  /* 0x000000ff0b00720b */ /* 0x000fc40003f2d000 */
[----:B----4-:R-:W-:Y:S02]  /*0a20*/  SEL R29, R32, RZ, !P0 ;  /* 0x000000ff201d7207 */ /* 0x010fe40004000000 */
[----:B------:R-:W-:-:S03]  /*0a30*/  SEL R34, R34, RZ, !P0 ;  /* 0x000000ff22227207 */ /* 0x000fc60004000000 */
[----:B-1----:R-:W-:Y:S02]  /*0a40*/  FADD R10, R8, R29 ;  /* 0x0000001d080a7221 */ /* 0x002fe40000000000 */
[----:B------:R-:W-:Y:S02]  /*0a50*/  FADD R19, R19, R34 ;  /* 0x0000002213137221 */ /* 0x000fe40000000000 */
[----:B------:R-:W-:Y:S01]  /*0a60*/  FADD R10, R15, R10 ;  /* 0x0000000a0f0a7221 */ /* 0x000fe20000000000 */
[----:B------:R-:W-:Y:S01]  /*0a70*/  SEL R15, R35, RZ, !P0 ;  /* 0x000000ff230f7207 */ /* 0x000fe20004000000 */
[----:B------:R-:W-:Y:S01]  /*0a80*/  FADD R8, R22, R19 ;  /* 0x0000001316087221 */ /* 0x000fe20000000000 */
[----:B------:R-:W-:-:S03]  /*0a90*/  SEL R22, R33, RZ, !P0 ;  /* 0x000000ff21167207 */ /* 0x000fc60004000000 */
[----:B--2---:R-:W-:Y:S01]  /*0aa0*/  FADD R15, R26, R15 ;  /* 0x0000000f1a0f7221 */ /* 0x004fe20000000000 */
[----:B------:R-:W-:Y:S02]  /*0ab0*/  FSEL R24, R10, RZ, !P0 ;  /* 0x000000ff0a187208 */ /* 0x000fe40004000000 */
[----:B------:R-:W-:Y:S01]  /*0ac0*/  FSEL R19, R8, RZ, !P0 ;  /* 0x000000ff08137208 */ /* 0x000fe20004000000 */
[----:B------:R-:W-:Y:S01]  /*0ad0*/  FADD R12, R12, R15 ;  /* 0x0000000f0c0c7221 */ /* 0x000fe20000000000 */
[----:B------:R-:W-:-:S03]  /*0ae0*/  FADD R27, R27, R22 ;  /* 0x000000161b1b7221 */ /* 0x000fc60000000000 */
[----:B------:R-:W-:Y:S01]  /*0af0*/  FADD R19, -R24, R19 ;  /* 0x0000001318137221 */ /* 0x000fe20000000100 */
[----:B------:R-:W-:Y:S01]  /*0b00*/  FADD R14, R16, R27 ;  /* 0x0000001b100e7221 */ /* 0x000fe20000000000 */
[----:B------:R-:W-:Y:S01]  /*0b10*/  FSEL R25, R12, RZ, !P0 ;  /* 0x000000ff0c197208 */ /* 0x000fe20004000000 */
[----:B------:R-:W-:Y:S01]  /*0b20*/  FADD R15, R11, R11 ;  /* 0x0000000b0b0f7221 */ /* 0x000fe20000000000 */
[C---:B------:R-:W-:Y:S01]  /*0b30*/  FFMA R16, R19.reuse, R0, R24 ;  /* 0x0000000013107223 */ /* 0x040fe20000000018 */
[----:B------:R-:W-:Y:S01]  /*0b40*/  FMUL R18, R19, R19 ;  /* 0x0000001313127220 */ /* 0x000fe20000400000 */
[----:B------:R-:W-:Y:S02]  /*0b50*/  FSEL R19, R17, RZ, P2 ;  /* 0x000000ff11137208 */ /* 0x000fe40001000000 */
[--C-:B------:R-:W-:Y:S01]  /*0b60*/  FADD R17, R25, -R16.reuse ;  /* 0x8000001019117221 */ /* 0x100fe20000000000 */
[----:B------:R-:W-:Y:S01]  /*0b70*/  FSETP.GEU.AND P3, PT, |R15|, 1.175494350822287508e-38, PT ;  /* 0x008000000f00780b */ /* 0x000fe20003f6e200 */
[----:B------:R-:W-:Y:S01]  /*0b80*/  FMUL R9, R9, R18 ;  /* 0x0000001209097220 */ /* 0x000fe20000400000 */
[----:B------:R-:W-:Y:S01]  /*0b90*/  FSEL R27, R14, RZ, !P0 ;  /* 0x000000ff0e1b7208 */ /* 0x000fe20004000000 */
[----:B------:R-:W-:Y:S01]  /*0ba0*/  FFMA R18, R17, R19, R16 ;  /* 0x0000001311127223 */ /* 0x000fe20000000010 */
[C---:B------:R-:W-:Y:S01]  /*0bb0*/  FMUL R16, R15.reuse, 0.25 ;  /* 0x3e8000000f107820 */ /* 0x040fe20000400000 */
[----:B------:R-:W-:-:S02]  /*0bc0*/  FSETP.GT.AND P2, PT, |R15|, 8.50705917302346158658e+37, PT ;  /* 0x7e8000000f00780b */ /* 0x000fc40003f44200 */
[----:B------:R-:W-:Y:S01]  /*0bd0*/  FSEL R25, R23, RZ, P1 ;  /* 0x000000ff17197208 */ /* 0x000fe20000800000 */
[--C-:B------:R-:W-:Y:S01]  /*0be0*/  FADD R23, R27, -R18.reuse ;  /* 0x800000121b177221 */ /* 0x100fe20000000000 */
[----:B------:R-:W-:Y:S01]  /*0bf0*/  FSEL R22, R16, R15, P2 ;  /* 0x0000000f10167208 */ /* 0x000fe20001000000 */
[----:B------:R-:W-:Y:S02]  /*0c00*/  FFMA R0, R0, R9, RZ ;  /* 0x0000000900007223 */ /* 0x000fe400000000ff */
[----:B------:R-:W-:Y:S01]  /*0c10*/  FFMA R9, R23, R25, R18 ;  /* 0x0000001917097223 */ /* 0x000fe20000000012 */
[----:B------:R-:W-:Y:S01]  /*0c20*/  FMUL R17, R17, R17 ;  /* 0x0000001111117220 */ /* 0x000fe20000400000 */
[----:B------:R-:W-:Y:S01]  /*0c30*/  @!P3 FMUL R22, R22, 16777216 ;  /* 0x4b8000001616b820 */ /* 0x000fe20000400000 */
[----:B------:R-:W-:Y:S02]  /*0c40*/  FMUL R23, R23, R23 ;  /* 0x0000001717177220 */ /* 0x000fe40000400000 */
[----:B------:R-:W0:Y:S01]  /*0c50*/  SHFL.BFLY PT, R18, R9, 0x10, 0x1f ;  /* 0x0e001f0009127f89 */ /* 0x000e2200000e0000 */
[----:B------:R-:W-:Y:S01]  /*0c60*/  FMUL R17, R36, R17 ;  /* 0x0000001124117220 */ /* 0x000fe20000400000 */
[----:B------:R-:W-:Y:S01]  /*0c70*/  FMUL R23, R2, R23 ;  /* 0x0000001702177220 */ /* 0x000fe20000400000 */
[----:B------:R-:W1:Y:S01]  /*0c80*/  MUFU.RCP R22, R22 ;  /* 0x0000001600167308 */ /* 0x000e620000001000 */
[----:B------:R-:W-:Y:S01]  /*0c90*/  FMUL R2, R11, 0.25 ;  /* 0x3e8000000b027820 */ /* 0x000fe20000400000 */
[----:B------:R-:W-:-:S04]  /*0ca0*/  FFMA R0, R19, R17, R0 ;  /* 0x0000001113007223 */ /* 0x000fc80000000000 */
[----:B------:R-:W-:Y:S01]  /*0cb0*/  FFMA R23, R25, R23, R0 ;  /* 0x0000001719177223 */ /* 0x000fe20000000000 */
[----:B------:R-:W-:Y:S01]  /*0cc0*/  FSEL R17, R2, R11, P2 ;  /* 0x0000000b02117208 */ /* 0x000fe20001000000 */
[----:B------:R-:W-:-:S03]  /*0cd0*/  FADD R0, R15, R15 ;  /* 0x0000000f0f007221 */ /* 0x000fc60000000000 */
[----:B------:R-:W2:Y:S01]  /*0ce0*/  SHFL.BFLY PT, R2, R23, 0x10, 0x1f ;  /* 0x0e001f0017027f89 */ /* 0x000ea200000e0000 */
[----:B------:R-:W-:Y:S01]  /*0cf0*/  @!P3 FMUL R17, R17, 16777216 ;  /* 0x4b8000001111b820 */ /* 0x000fe20000400000 */
[----:B------:R-:W-:Y:S02]  /*0d00*/  FSETP.GEU.AND P3, PT, |R0|, 1.175494350822287508e-38, PT ;  /* 0x008000000000780b */ /* 0x000fe40003f6e200 */
[----:B------:R-:W-:Y:S01]  /*0d10*/  FSETP.NEU.AND P2, PT, R15, RZ, PT ;  /* 0x000000ff0f00720b */ /* 0x000fe20003f4d000 */
[----:B-1----:R-:W-:Y:S01]  /*0d20*/  FMUL R19, R22, R17 ;  /* 0x0000001116137220 */ /* 0x002fe20000400000 */
[C---:B------:R-:W-:Y:S01]  /*0d30*/  FMUL R17, R0.reuse, 0.25 ;  /* 0x3e80000000117820 */ /* 0x040fe20000400000 */
[----:B------:R-:W-:-:S03]  /*0d40*/  FSETP.GT.AND P1, PT, |R0|, 8.50705917302346158658e+37, PT ;  /* 0x7e8000000000780b */ /* 0x000fc60003f24200 */
[----:B------:R-:W-:Y:S01]  /*0d50*/  FSEL R19, R19, RZ, P2 ;  /* 0x000000ff13137208 */ /* 0x000fe20001000000 */
[----:B0-----:R-:W-:Y:S01]  /*0d60*/  FADD R18, -R9, R18 ;  /* 0x0000001209127221 */ /* 0x001fe20000000100 */
[----:B------:R-:W-:-:S03]  /*0d70*/  FSEL R24, R17, R0, P1 ;  /* 0x0000000011187208 */ /* 0x000fc60000800000 */
[C---:B------:R-:W-:Y:S01]  /*0d80*/  FFMA R22, R18.reuse, R19, R9 ;  /* 0x0000001312167223 */ /* 0x040fe20000000009 */
[----:B------:R-:W-:Y:S01]  /*0d90*/  FMUL R18, R18, R18 ;  /* 0x0000001212127220 */ /* 0x000fe20000400000 */
[----:B------:R-:W-:-:S03]  /*0da0*/  @!P3 FMUL R24, R24, 16777216 ;  /* 0x4b8000001818b820 */ /* 0x000fc60000400000 */
[----:B------:R-:W-:Y:S02]  /*0db0*/  FMUL R18, R11, R18 ;  /* 0x000000120b127220 */ /* 0x000fe40000400000 */
[----:B------:R-:W0:Y:S01]  /*0dc0*/  SHFL.BFLY PT, R11, R22, 0x8, 0x1f ;  /* 0x0d001f00160b7f89 */ /* 0x000e2200000e0000 */
[----:B------:R-:W1:Y:S01]  /*0dd0*/  MUFU.RCP R24, R24 ;  /* 0x0000001800187308 */ /* 0x000e620000001000 */
[----:B--2---:R-:W-:Y:S01]  /*0de0*/  FADD R2, R23, R2 ;  /* 0x0000000217027221 */ /* 0x004fe20000000000 */
[----:B------:R-:W-:-:S03]  /*0df0*/  FSEL R9, R16, R15, P1 ;  /* 0x0000000f10097208 */ /* 0x000fc60000800000 */
[----:B------:R-:W-:Y:S01]  /*0e00*/  FFMA R18, R19, R18, R2 ;  /* 0x0000001213127223 */ /* 0x000fe20000000002 */
[----:B------:R-:W-:Y:S01]  /*0e10*/  FADD R2, R0, R0 ;  /* 0x0000000000027221 */ /* 0x000fe20000000000 */
[----:B------:R-:W-:-:S03]  /*0e20*/  @!P3 FMUL R9, R9, 16777216 ;  /* 0x4b8000000909b820 */ /* 0x000fc60000400000 */
[----:B------:R-:W2:Y:S01]  /*0e30*/  SHFL.BFLY PT, R19, R18, 0x8, 0x1f ;  /* 0x0d001f0012137f89 */ /* 0x000ea200000e0000 */
[----:B------:R-:W-:Y:S02]  /*0e40*/  FSETP.GEU.AND P3, PT, |R2|, 1.175494350822287508e-38, PT ;  /* 0x008000000200780b */ /* 0x000fe40003f6e200 */
[----:B------:R-:W-:Y:S01]  /*0e50*/  FSETP.NEU.AND P2, PT, R0, RZ, PT ;  /* 0x000000ff0000720b */ /* 0x000fe20003f4d000 */
[----:B-1----:R-:W-:Y:S01]  /*0e60*/  FMUL R16, R24, R9 ;  /* 0x0000000918107220 */ /* 0x002fe20000400000 */
[C---:B------:R-:W-:Y:S01]  /*0e70*/  FMUL R9, R2.reuse, 0.25 ;  /* 0x3e80000002097820 */ /* 0x040fe20000400000 */
[----:B------:R-:W-:-:S03]  /*0e80*/  FSETP.GT.AND P1, PT, |R2|, 8.50705917302346158658e+37, PT ;  /* 0x7e8000000200780b */ /* 0x000fc60003f24200 */
[----:B------:R-:W-:Y:S02]  /*0e90*/  FSEL R16, R16, RZ, P2 ;  /* 0x000000ff10107208 */ /* 0x000fe40001000000 */
[----:B------:R-:W-:Y:S01]  /*0ea0*/  FSEL R25, R9, R2, P1 ;  /* 0x0000000209197208 */ /* 0x000fe20000800000 */
[----:B0-----:R-:W-:-:S04]  /*0eb0*/  FADD R23, -R22, R11 ;  /* 0x0000000b16177221 */ /* 0x001fc80000000100 */
[----:B------:R-:W-:Y:S01]  /*0ec0*/  FFMA R11, R23, R16, R22 ;  /* 0x00000010170b7223 */ /* 0x000fe20000000016 */
[----:B------:R-:W-:Y:S01]  /*0ed0*/  @!P3 FMUL R25, R25, 16777216 ;  /* 0x4b8000001919b820 */ /* 0x000fe20000400000 */
[----:B------:R-:W-:-:S03]  /*0ee0*/  FMUL R22, R23, R23 ;  /* 0x0000001717167220 */ /* 0x000fc60000400000 */
[----:B------:R-:W0:Y:S01]  /*0ef0*/  SHFL.BFLY PT, R24, R11, 0x4, 0x1f ;  /* 0x0c801f000b187f89 */ /* 0x000e2200000e0000 */
[----:B------:R-:W-:Y:S01]  /*0f00*/  FMUL R22, R15, R22 ;  /* 0x000000160f167220 */ /* 0x000fe20000400000 */
[----:B------:R-:W1:Y:S01]  /*0f10*/  MUFU.RCP R25, R25 ;  /* 0x0000001900197308 */ /* 0x000e620000001000 */
[----:B--2---:R-:W-:Y:S01]  /*0f20*/  FADD R19, R18, R19 ;  /* 0x0000001312137221 */ /* 0x004fe20000000000 */
[----:B------:R-:W2:Y:S03]  /*0f30*/  S2R R15, SR_TID.X ;  /* 0x00000000000f7919 */ /* 0x000ea60000002100 */
[----:B------:R-:W-:Y:S01]  /*0f40*/  FFMA R19, R16, R22, R19 ;  /* 0x0000001610137223 */ /* 0x000fe20000000013 */
[----:B------:R-:W-:Y:S01]  /*0f50*/  FSEL R22, R17, R0, P1 ;  /* 0x0000000011167208 */ /* 0x000fe20000800000 */
[----:B------:R-:W-:-:S03]  /*0f60*/  FADD R16, R2, R2 ;  /* 0x0000000202107221 */ /* 0x000fc60000000000 */
[----:B------:R-:W3:Y:S01]  /*0f70*/  SHFL.BFLY PT, R18, R19, 0x4, 0x1f ;  /* 0x0c801f0013127f89 */ /* 0x000ee200000e0000 */
[----:B------:R-:W-:Y:S01]  /*0f80*/  @!P3 FMUL R22, R22, 16777216 ;  /* 0x4b8000001616b820 */ /* 0x000fe20000400000 */
[C---:B------:R-:W-:Y:S01]  /*0f90*/  FSETP.GEU.AND P3, PT, |R16|.reuse, 1.175494350822287508e-38, PT ;  /* 0x008000001000780b */ /* 0x040fe20003f6e200 */
[----:B------:R-:W-:Y:S01]  /*0fa0*/  FMUL R17, R16, 0.25 ;  /* 0x3e80000010117820 */ /* 0x000fe20000400000 */
[----:B------:R-:W-:Y:S01]  /*0fb0*/  FSETP.NEU.AND P2, PT, R2, RZ, PT ;  /* 0x000000ff0200720b */ /* 0x000fe20003f4d000 */
[----:B-1----:R-:W-:Y:S01]  /*0fc0*/  FMUL R22, R25, R22 ;  /* 0x0000001619167220 */ /* 0x002fe20000400000 */
[----:B------:R-:W-:-:S04]  /*0fd0*/  FSETP.GT.AND P1, PT, |R16|, 8.50705917302346158658e+37, PT ;  /* 0x7e8000001000780b */ /* 0x000fc80003f24200 */
[----:B------:R-:W-:Y:S01]  /*0fe0*/  FSEL R22, R22, RZ, P2 ;  /* 0x000000ff16167208 */ /* 0x000fe20001000000 */
[----:B0-----:R-:W-:Y:S01]  /*0ff0*/  FADD R24, -R11, R24 ;  /* 0x000000180b187221 */ /* 0x001fe20000000100 */
[----:B------:R-:W-:-:S03]  /*1000*/  FSEL R26, R17, R16, P1 ;  /* 0x00000010111a7208 */ /* 0x000fc60000800000 */
[----:B------:R-:W-:Y:S02]  /*1010*/  FFMA R11, R24, R22, R11 ;  /* 0x00000016180b7223 */ /* 0x000fe4000000000b */
[----:B------:R-:W-:Y:S01]  /*1020*/  @!P3 FMUL R26, R26, 16777216 ;  /* 0x4b8000001a1ab820 */ /* 0x000fe20000400000 */
[----:B------:R-:W-:Y:S01]  /*1030*/  FMUL R23, R24, R24 ;  /* 0x0000001818177220 */ /* 0x000fe20000400000 */
[----:B------:R-:W-:Y:S01]  /*1040*/  IMAD R25, R4, -0x4, R13 ;  /* 0xfffffffc04197824 */ /* 0x000fe200078e020d */
[----:B------:R-:W0:Y:S02]  /*1050*/  SHFL.BFLY PT, R24, R11, 0x2, 0x1f ;  /* 0x0c401f000b187f89 */ /* 0x000e2400000e0000 */
[----:B------:R-:W-:Y:S01]  /*1060*/  FMUL R23, R0, R23 ;  /* 0x0000001700177220 */ /* 0x000fe20000400000 */
[----:B------:R-:W1:Y:S01]  /*1070*/  MUFU.RCP R26, R26 ;  /* 0x0000001a001a7308 */ /* 0x000e620000001000 */
[----:B---3--:R-:W-:Y:S01]  /*1080*/  FADD R19, R19, R18 ;  /* 0x0000001213137221 */ /* 0x008fe20000000000 */
[----:B------:R-:W-:Y:S04]  /*1090*/  STS [R25], R10 ;  /* 0x0000000a19007388 */ /* 0x000fe80000000800 */
[----:B------:R-:W-:Y:S04]  /*10a0*/  STS [R25+0x800], R8 ;  /* 0x0008000819007388 */ /* 0x000fe80000000800 */
[----:B------:R-:W-:Y:S04]  /*10b0*/  STS [R25+0x1000], R12 ;  /* 0x0010000c19007388 */ /* 0x000fe80000000800 */
[----:B------:R-:W-:Y:S01]  /*10c0*/  STS [R25+0x1800], R14 ;  /* 0x0018000e19007388 */ /* 0x000fe20000000800 */
[----:B------:R-:W-:Y:S01]  /*10d0*/  FFMA R18, R22, R23, R19 ;  /* 0x0000001716127223 */ /* 0x000fe20000000013 */
[----:B--2---:R-:W-:-:S02]  /*10e0*/  SHF.L.U32 R0, R15, 0x2, RZ ;  /* 0x000000020f007819 */ /* 0x004fc400000006ff */
[----:B------:R-:W-:Y:S02]  /*10f0*/  FSEL R19, R9, R2, P1 ;  /* 0x0000000209137208 */ /* 0x000fe40000800000 */
[----:B------:R-:W-:-:S03]  /*1100*/  LOP3.LUT R22, R0, 0x7fc, RZ, 0xc0, !PT ;  /* 0x000007fc00167812 */ /* 0x000fc600078ec0ff */
[----:B------:R-:W-:Y:S01]  /*1110*/  @!P3 FMUL R19, R19, 16777216 ;  /* 0x4b8000001313b820 */ /* 0x000fe20000400000 */
[----:B------:R-:W-:Y:S02]  /*1120*/  LEA R9, R22, UR4, 0x3 ;  /* 0x0000000416097c11 */ /* 0x000fe4000f8e18ff */
[----:B------:R-:W-:Y:S01]  /*1130*/  FSETP.NEU.AND P1, PT, R16, RZ, PT ;  /* 0x000000ff1000720b */ /* 0x000fe20003f2d000 */
[----:B-1----:R-:W-:Y:S02]  /*1140*/  FMUL R19, R26, R19 ;  /* 0x000000131a137220 */ /* 0x002fe40000400000 */
[----:B------:R-:W-:Y:S02]  /*1150*/  IMAD R9, R22, -0x4, R9 ;  /* 0xfffffffc16097824 */ /* 0x000fe400078e0209 */
[----:B0-----:R-:W-:Y:S01]  /*1160*/  FADD R24, -R11, R24 ;  /* 0x000000180b187221 */ /* 0x001fe20000000100 */
[----:B------:R-:W-:Y:S01]  /*1170*/  FSEL R22, R19, RZ, P1 ;  /* 0x000000ff13167208 */ /* 0x000fe20000800000 */
[----:B------:R-:W0:Y:S04]  /*1180*/  SHFL.BFLY PT, R23, R18, 0x2, 0x1f ;  /* 0x0c401f0012177f89 */ /* 0x000e2800000e0000 */
[----:B------:R-:W-:Y:S01]  /*1190*/  FFMA R19, R24, R22, R11 ;  /* 0x0000001618137223 */ /* 0x000fe2000000000b */
[----:B------:R-:W-:Y:S01]  /*11a0*/  BAR.SYNC.DEFER_BLOCKING 0x0 ;  /* 0x0000000000007b1d */ /* 0x000fe20000010000 */
[----:B------:R-:W-:Y:S01]  /*11b0*/  FADD R13, R16, R16 ;  /* 0x00000010100d7221 */ /* 0x000fe20000000000 */
[----:B------:R-:W-:-:S04]  /*11c0*/  FMUL R27, R24, R24 ;  /* 0x00000018181b7220 */ /* 0x000fc80000400000 */
[C---:B------:R-:W-:Y:S01]  /*11d0*/  FSETP.GEU.AND P2, PT, |R13|.reuse, 1.175494350822287508e-38, PT ;  /* 0x008000000d00780b */ /* 0x040fe20003f4e200 */
[----:B------:R-:W-:Y:S01]  /*11e0*/  FMUL R27, R2, R27 ;  /* 0x0000001b021b7220 */ /* 0x000fe20000400000 */
[----:B------:R-:W-:Y:S01]  /*11f0*/  LDS.128 R8, [R9] ;  /* 0x0000000009087984 */ /* 0x000fe20000000c00 */
[C---:B------:R-:W-:Y:S01]  /*1200*/  FMUL R2, R13.reuse, 0.25 ;  /* 0x3e8000000d027820 */ /* 0x040fe20000400000 */
[----:B------:R-:W-:Y:S01]  /*1210*/  FSETP.GT.AND P1, PT, |R13|, 8.50705917302346158658e+37, PT ;  /* 0x7e8000000d00780b */ /* 0x000fe20003f24200 */
[----:B0-----:R-:W-:-:S03]  /*1220*/  FADD R23, R18, R23 ;  /* 0x0000001712177221 */ /* 0x001fc60000000000 */
[----:B------:R-:W-:Y:S02]  /*1230*/  FSEL R18, R2, R13, P1 ;  /* 0x0000000d02127208 */ /* 0x000fe40000800000 */
[----:B------:R-:W0:Y:S01]  /*1240*/  SHFL.BFLY PT, R2, R19, 0x1, 0x1f ;  /* 0x0c201f0013027f89 */ /* 0x000e2200000e0000 */
[----:B------:R-:W-:Y:S02]  /*1250*/  FFMA R23, R22, R27, R23 ;  /* 0x0000001b16177223 */ /* 0x000fe40000000017 */
[----:B------:R-:W-:-:S03]  /*1260*/  @!P2 FMUL R18, R18, 16777216 ;  /* 0x4b8000001212a820 */ /* 0x000fc60000400000 */
[----:B------:R-:W1:Y:S03]  /*1270*/  SHFL.BFLY PT, R12, R23, 0x1, 0x1f ;  /* 0x0c201f00170c7f89 */ /* 0x000e6600000e0000 */
[----:B------:R-:W2:Y:S01]  /*1280*/  MUFU.RCP R18, R18 ;  /* 0x0000001200127308 */ /* 0x000ea20000001000 */
[----:B------:R-:W-:-:S05]  /*1290*/  FSEL R17, R17, R16, P1 ;  /* 0x0000001011117208 */ /* 0x000fca0000800000 */
[----:B------:R-:W-:Y:S01]  /*12a0*/  @!P2 FMUL R17, R17, 16777216 ;  /* 0x4b8000001111a820 */ /* 0x000fe20000400000 */
[----:B------:R-:W-:Y:S02]  /*12b0*/  FSETP.NEU.AND P1, PT, R13, RZ, PT ;  /* 0x000000ff0d00720b */ /* 0x000fe40003f2d000 */
[----:B------:R-:W-:Y:S01]  /*12c0*/  LOP3.LUT P2, RZ, R15, 0x1f, RZ, 0xc0, !PT ;  /* 0x0000001f0fff7812 */ /* 0x000fe2000784c0ff */
[----:B0-----:R-:W-:Y:S01]  /*12d0*/  FADD R2, -R19, R2 ;  /* 0x0000000213027221 */ /* 0x001fe20000000100 */
[----:B------:R-:W-:Y:S01]  /*12e0*/  @!P0 STG.E.128 desc[UR6][R20.64], R8 ;  /* 0x0000000814008986 */ /* 0x000fe2000c101d06 */
[----:B------:R-:W-:Y:S01]  /*12f0*/  BAR.SYNC.DEFER_BLOCKING 0x0 ;  /* 0x0000000000007b1d */ /* 0x000fe20000010000 */
[----:B--2---:R-:W-:Y:S01]  /*1300*/  FMUL R17, R18, R17 ;  /* 0x0000001112117220 */ /* 0x004fe20000400000 */
[----:B------:R-:W-:Y:S01]  /*1310*/  FMUL R25, R2, R2 ;  /* 0x0000000202197220 */ /* 0x000fe20000400000 */
[----:B------:R-:W-:Y:S01]  /*1320*/  SHF.R.U32.HI R14, RZ, 0x3, R15 ;  /* 0x00000003ff0e7819 */ /* 0x000fe2000001160f */
[----:B-1----:R-:W-:-:S02]  /*1330*/  FADD R12, R23, R12 ;  /* 0x0000000c170c7221 */ /* 0x002fc40000000000 */
[----:B------:R-:W-:Y:S01]  /*1340*/  FSEL R17, R17, RZ, P1 ;  /* 0x000000ff11117208 */ /* 0x000fe20000800000 */
[----:B------:R-:W-:Y:S01]  /*1350*/  FMUL R25, R16, R25 ;  /* 0x0000001910197220 */ /* 0x000fe20000400000 */
[----:B------:R-:W-:-:S03]  /*1360*/  LOP3.LUT R14, R14, 0x3c, RZ, 0xc0, !PT ;  /* 0x0000003c0e0e7812 */ /* 0x000fc600078ec0ff */
[----:B------:R-:W-:Y:S01]  /*1370*/  FFMA R19, R2, R17, R19 ;  /* 0x0000001102137223 */ /* 0x000fe20000000013 */
[----:B------:R-:W-:Y:S01]  /*1380*/  FFMA R25, R17, R25, R12 ;  /* 0x0000001911197223 */ /* 0x000fe2000000000c */
[----:B------:R-:W-:Y:S04]  /*1390*/  @!P2 STS [R14+UR4+0x80], R13 ;  /* 0x0000800d0e00a988 */ /* 0x000fe80008000804 */
[----:B------:R-:W-:Y:S04]  /*13a0*/  @!P2 STS [R14+UR4], R19 ;  /* 0x000000130e00a988 */ /* 0x000fe80008000804 */
[----:B------:R-:W-:Y:S01]  /*13b0*/  @!P2 STS [R14+UR4+0x40], R25 ;  /* 0x000040190e00a988 */ /* 0x000fe20008000804 */
[----:B------:R-:W-:Y:S01]  /*13c0*/  BAR.SYNC.DEFER_BLOCKING 0x0 ;  /* 0x0000000000007b1d */ /* 0x000fe20000010000 */
[----:B------:R-:W-:-:S13]  /*13d0*/  ISETP.GE.AND P3, PT, R15, 0x10, PT ;  /* 0x000000100f00780c */ /* 0x000fda0003f66270 */
[----:B------:R-:W0:Y:S04]  /*13e0*/  @!P3 LDS R6, [R0+UR4+0x80] ;  /* 0x000080040006b984 */ /* 0x000e280008000800 */
[----:B------:R-:W1:Y:S04]  /*13f0*/  @!P3 LDS R7, [R0+UR4] ;  /* 0x000000040007b984 */ /* 0x000e680008000800 */
[----:B------:R-:W-:Y:S04]  /*1400*/  @!P3 LDS R5, [R0+UR4+0x40] ;  /* 0x000040040005b984 */ /* 0x000fe80008000800 */
[----:B0-----:R-:W0:Y:S04]  /*1410*/  SHFL.BFLY PT, R17, R6, 0x8, 0x1f ;  /* 0x0d001f0006117f89 */ /* 0x001e2800000e0000 */
[----:B-1----:R-:W-:Y:S01]  /*1420*/  SHFL.BFLY PT, R8, R7, 0x8, 0x1f ;  /* 0x0d001f0007087f89 */ /* 0x002fe200000e0000 */
[----:B0-----:R-:W-:-:S05]  /*1430*/  FADD R12, R6, R17 ;  /* 0x00000011060c7221 */ /* 0x001fca0000000000 */
[C---:B------:R-:W-:Y:S01]  /*1440*/  FSETP.GEU.AND P2, PT, |R12|.reuse, 1.175494350822287508e-38, PT ;  /* 0x008000000c00780b */ /* 0x040fe20003f4e200 */
[C---:B------:R-:W-:Y:S01]  /*1450*/  FMUL R9, R12.reuse, 0.25 ;  /* 0x3e8000000c097820 */ /* 0x040fe20000400000 */
[----:B------:R-:W-:Y:S01]  /*1460*/  FSETP.GT.AND P1, PT, |R12|, 8.50705917302346158658e+37, PT ;  /* 0x7e8000000c00780b */ /* 0x000fe20003f24200 */
[----:B------:R-:W0:Y:S03]  /*1470*/  SHFL.BFLY PT, R13, R12, 0x4, 0x1f ;  /* 0x0c801f000c0d7f89 */ /* 0x000e2600000e0000 */
[----:B------:R-:W-:-:S07]  /*1480*/  FSEL R9, R9, R12, P1 ;  /* 0x0000000c09097208 */ /* 0x000fce0000800000 */
[----:B------:R-:W-:-:S04]  /*1490*/  @!P2 FMUL R9, R9, 16777216 ;  /* 0x4b8000000909a820 */ /* 0x000fc80000400000 */
[----:B------:R-:W1:Y:S01]  /*14a0*/  MUFU.RCP R14, R9 ;  /* 0x00000009000e7308 */ /* 0x000e620000001000 */
[----:B------:R-:W2:Y:S01]  /*14b0*/  SHFL.BFLY PT, R10, R5, 0x8, 0x1f ;  /* 0x0d001f00050a7f89 */ /* 0x000ea200000e0000 */
[----:B------:R-:W-:-:S04]  /*14c0*/  @P1 FMUL R17, R17, 0.25 ;  /* 0x3e80000011111820 */ /* 0x000fc80000400000 */
[----:B------:R-:W-:Y:S01]  /*14d0*/  @!P2 FMUL R17, R17, 16777216 ;  /* 0x4b8000001111a820 */ /* 0x000fe20000400000 */
[C---:B0-----:R-:W-:Y:S01]  /*14e0*/  FADD R2, R12.reuse, R13 ;  /* 0x0000000d0c027221 */ /* 0x041fe20000000000 */
[----:B------:R-:W-:Y:S02]  /*14f0*/  FSETP.NEU.AND P2, PT, R12, RZ, PT ;  /* 0x000000ff0c00720b */ /* 0x000fe40003f4d000 */
[----:B-1----:R-:W-:Y:S02]  /*1500*/  FMUL R14, R14, R17 ;  /* 0x000000110e0e7220 */ /* 0x002fe40000400000 */
[C---:B------:R-:W-:Y:S01]  /*1510*/  FSETP.GEU.AND P3, PT, |R2|.reuse, 1.175494350822287508e-38, PT ;  /* 0x008000000200780b */ /* 0x040fe20003f6e200 */
[----:B------:R-:W0:Y:S01]  /*1520*/  SHFL.BFLY PT, R9, R2, 0x2, 0x1f ;  /* 0x0c401f0002097f89 */ /* 0x000e2200000e0000 */
[----:B------:R-:W-:Y:S01]  /*1530*/  FMUL R17, R2, 0.25 ;  /* 0x3e80000002117820 */ /* 0x000fe20000400000 */
[----:B------:R-:W-:Y:S01]  /*1540*/  FADD R8, -R7, R8 ;  /* 0x0000000807087221 */ /* 0x000fe20000000100 */
[----:B------:R-:W-:-:S02]  /*1550*/  FSEL R14, R14, RZ, P2 ;  /* 0x000000ff0e0e7208 */ /* 0x000fc40001000000 */
[----:B------:R-:W-:Y:S01]  /*1560*/  FSETP.GT.AND P1, PT, |R2|, 8.50705917302346158658e+37, PT ;  /* 0x7e8000000200780b */ /* 0x000fe20003f24200 */
[C---:B------:R-:W-:Y:S02]  /*1570*/  FMUL R11, R8.reuse, R8 ;  /* 0x00000008080b7220 */ /* 0x040fe40000400000 */
[----:B------:R-:W-:Y:S01]  /*1580*/  FFMA R7, R8, R14, R7 ;  /* 0x0000000e08077223 */ /* 0x000fe20000000007 */
[----:B------:R-:W-:Y:S01]  /*1590*/  FSEL R17, R17, R2, P1 ;  /* 0x0000000211117208 */ /* 0x000fe20000800000 */
[----:B------:R-:W-:Y:S01]  /*15a0*/  FMUL R11, R6, R11 ;  /* 0x0000000b060b7220 */ /* 0x000fe20000400000 */
[----:B--2---:R-:W-:Y:S02]  /*15b0*/  FADD R5, R5, R10 ;  /* 0x0000000a05057221 */ /* 0x004fe40000000000 */
[----:B------:R-:W1:Y:S01]  /*15c0*/  SHFL.BFLY PT, R6, R7, 0x4, 0x1f ;  /* 0x0c801f0007067f89 */ /* 0x000e6200000e0000 */
[----:B------:R-:W-:Y:S01]  /*15d0*/  @!P3 FMUL R17, R17, 16777216 ;  /* 0x4b8000001111b820 */ /* 0x000fe20000400000 */
[----:B------:R-:W-:-:S03]  /*15e0*/  FFMA R11, R14, R11, R5 ;  /* 0x0000000b0e0b7223 */ /* 0x000fc60000000005 */
[----:B------:R-:W2:Y:S01]  /*15f0*/  MUFU.RCP R10, R17 ;  /* 0x00000011000a7308 */ /* 0x000ea20000001000 */
[----:B------:R-:W-:Y:S01]  /*1600*/  @P1 FMUL R13, R13, 0.25 ;  /* 0x3e8000000d0d1820 */ /* 0x000fe20000400000 */
[----:B------:R-:W3:Y:S01]  /*1610*/  SHFL.BFLY PT, R8, R11, 0x4, 0x1f ;  /* 0x0c801f000b087f89 */ /* 0x000ee200000e0000 */
[C---:B0-----:R-:W-:Y:S02]  /*1620*/  FADD R5, R2.reuse, R9 ;  /* 0x0000000902057221 */ /* 0x041fe40000000000 */
[----:B------:R-:W-:Y:S01]  /*1630*/  @!P3 FMUL R13, R13, 16777216 ;  /* 0x4b8000000d0db820 */ /* 0x000fe20000400000 */
[----:B------:R-:W-:Y:S02]  /*1640*/  FSETP.NEU.AND P2, PT, R2, RZ, PT ;  /* 0x000000ff0200720b */ /* 0x000fe40003f4d000 */
[C---:B------:R-:W-:Y:S01]  /*1650*/  FSETP.GEU.AND P3, PT, |R5|.reuse, 1.175494350822287508e-38, PT ;  /* 0x008000000500780b */ /* 0x040fe20003f6e200 */
[C---:B------:R-:W-:Y:S01]  /*1660*/  FMUL R14, R5.reuse, 0.25 ;  /* 0x3e800000050e7820 */ /* 0x040fe20000400000 */
[----:B--2---:R-:W-:Y:S01]  /*1670*/  FMUL R10, R10, R13 ;  /* 0x0000000d0a0a7220 */ /* 0x004fe20000400000 */
[----:B------:R-:W-:Y:S01]  /*1680*/  FSETP.GT.AND P1, PT, |R5|, 8.50705917302346158658e+37, PT ;  /* 0x7e8000000500780b */ /* 0x000fe20003f24200 */
[----:B-1----:R-:W-:-:S03]  /*1690*/  FADD R6, -R7, R6 ;  /* 0x0000000607067221 */ /* 0x002fc60000000100 */
[----:B------:R-:W-:Y:S02]  /*16a0*/  FSEL R10, R10, RZ, P2 ;  /* 0x000000ff0a0a7208 */ /* 0x000fe40001000000 */
[----:B------:R-:W-:Y:S01]  /*16b0*/  FSEL R14, R14, R5, P1 ;  /* 0x000000050e0e7208 */ /* 0x000fe20000800000 */
[C---:B------:R-:W-:Y:S02]  /*16c0*/  FMUL R13, R6.reuse, R6 ;  /* 0x00000006060d7220 */ /* 0x040fe40000400000 */
[----:B------:R-:W-:Y:S02]  /*16d0*/  FFMA R6, R6, R10, R7 ;  /* 0x0000000a06067223 */ /* 0x000fe40000000007 */
[----:B------:R-:W-:Y:S01]  /*16e0*/  @!P3 FMUL R14, R14, 16777216 ;  /* 0x4b8000000e0eb820 */ /* 0x000fe20000400000 */
[----:B------:R-:W-:Y:S01]  /*16f0*/  FMUL R13, R12, R13 ;  /* 0x0000000d0c0d7220 */ /* 0x000fe20000400000 */
[----:B---3--:R-:W-:Y:S01]  /*1700*/  FADD R11, R11, R8 ;  /* 0x000000080b0b7221 */ /* 0x008fe20000000000 */
[----:B------:R-:W0:Y:S04]  /*1710*/  SHFL.BFLY PT, R12, R5, 0x1, 0x1f ;  /* 0x0c201f00050c7f89 */ /* 0x000e2800000e0000 */
[----:B------:R-:W1:Y:S01]  /*1720*/  SHFL.BFLY PT, R7, R6, 0x2, 0x1f ;  /* 0x0c401f0006077f89 */ /* 0x000e6200000e0000 */
[----:B------:R-:W2:Y:S01]  /*1730*/  MUFU.RCP R14, R14 ;  /* 0x0000000e000e7308 */ /* 0x000ea20000001000 */
[----:B------:R-:W-:Y:S01]  /*1740*/  FFMA R11, R10, R13, R11 ;  /* 0x0000000d0a0b7223 */ /* 0x000fe2000000000b */
[----:B------:R-:W-:-:S04]  /*1750*/  @P1 FMUL R9, R9, 0.25 ;  /* 0x3e80000009091820 */ /* 0x000fc80000400000 */
[----:B------:R-:W3:Y:S01]  /*1760*/  SHFL.BFLY PT, R8, R11, 0x2, 0x1f ;  /* 0x0c401f000b087f89 */ /* 0x000ee200000e0000 */
[----:B------:R-:W-:Y:S01]  /*1770*/  @!P3 FMUL R9, R9, 16777216 ;  /* 0x4b8000000909b820 */ /* 0x000fe20000400000 */
[----:B------:R-:W-:-:S03]  /*1780*/  FSETP.NEU.AND P1, PT, R5, RZ, PT ;  /* 0x000000ff0500720b */ /* 0x000fc60003f2d000 */
[----:B--2---:R-:W-:Y:S01]  /*1790*/  FMUL R9, R14, R9 ;  /* 0x000000090e097220 */ /* 0x004fe20000400000 */
[----:B0-----:R-:W-:-:S04]  /*17a0*/  FADD R13, R5, R12 ;  /* 0x0000000c050d7221 */ /* 0x001fc80000000000 */
[----:B------:R-:W-:Y:S01]  /*17b0*/  FSEL R9, R9, RZ, P1 ;  /* 0x000000ff09097208 */ /* 0x000fe20000800000 */
[----:B-1----:R-:W-:Y:S01]  /*17c0*/  FADD R7, -R6, R7 ;  /* 0x0000000706077221 */ /* 0x002fe20000000100 */
[----:B------:R-:W-:-:S03]  /*17d0*/  FSETP.GEU.AND P2, PT, |R13|, 1.175494350822287508e-38, PT ;  /* 0x008000000d00780b */ /* 0x000fc60003f4e200 */
[C---:B------:R-:W-:Y:S01]  /*17e0*/  FFMA R6, R7.reuse, R9, R6 ;  /* 0x0000000907067223 */ /* 0x040fe20000000006 */
[----:B------:R-:W-:Y:S01]  /*17f0*/  FMUL R7, R7, R7 ;  /* 0x0000000707077220 */ /* 0x000fe20000400000 */
[C---:B------:R-:W-:Y:S01]  /*1800*/  FMUL R10, R13.reuse, 0.25 ;  /* 0x3e8000000d0a7820 */ /* 0x040fe20000400000 */
[----:B------:R-:W-:Y:S01]  /*1810*/  FSETP.GT.AND P1, PT, |R13|, 8.50705917302346158658e+37, PT ;  /* 0x7e8000000d00780b */ /* 0x000fe20003f24200 */
[----:B---3--:R-:W-:Y:S01]  /*1820*/  FADD R8, R11, R8 ;  /* 0x000000080b087221 */ /* 0x008fe20000000000 */
[----:B------:R-:W-:Y:S01]  /*1830*/  FMUL R7, R2, R7 ;  /* 0x0000000702077220 */ /* 0x000fe20000400000 */
[----:B------:R-:W0:Y:S01]  /*1840*/  SHFL.BFLY PT, R11, R6, 0x1, 0x1f ;  /* 0x0c201f00060b7f89 */ /* 0x000e2200000e0000 */
[----:B------:R-:W-:Y:S02]  /*1850*/  FSEL R10, R10, R13, P1 ;  /* 0x0000000d0a0a7208 */ /* 0x000fe40000800000 */
[----:B------:R-:W-:-:S03]  /*1860*/  FFMA R7, R9, R7, R8 ;  /* 0x0000000709077223 */ /* 0x000fc60000000008 */
[----:B------:R-:W-:Y:S02]  /*1870*/  @!P2 FMUL R10, R10, 16777216 ;  /* 0x4b8000000a0aa820 */ /* 0x000fe40000400000 */
[----:B------:R-:W1:Y:S02]  /*1880*/  SHFL.BFLY PT, R2, R7, 0x1, 0x1f ;  /* 0x0c201f0007027f89 */ /* 0x000e6400000e0000 */
[----:B------:R-:W2:Y:S01]  /*1890*/  MUFU.RCP R9, R10 ;  /* 0x0000000a00097308 */ /* 0x000ea20000001000 */
[----:B------:R-:W-:Y:S01]  /*18a0*/  @P1 FMUL R12, R12, 0.25 ;  /* 0x3e8000000c0c1820 */ /* 0x000fe20000400000 */
[----:B------:R-:W-:-:S03]  /*18b0*/  LOP3.LUT P1, RZ, R15, 0xf, RZ, 0xc0, !PT ;  /* 0x0000000f0fff7812 */ /* 0x000fc6000782c0ff */
[----:B------:R-:W-:Y:S01]  /*18c0*/  @!P2 FMUL R12, R12, 16777216 ;  /* 0x4b8000000c0ca820 */ /* 0x000fe20000400000 */
[----:B------:R-:W-:Y:S02]  /*18d0*/  FSETP.NEU.AND P2, PT, R13, RZ, PT ;  /* 0x000000ff0d00720b */ /* 0x000fe40003f4d000 */
[----:B------:R-:W-:Y:S01]  /*18e0*/  ISETP.LT.AND P1, PT, R15, 0x10, !P1 ;  /* 0x000000100f00780c */ /* 0x000fe20004f21270 */
[----:B0-----:R-:W-:Y:S01]  /*18f0*/  FADD R11, -R6, R11 ;  /* 0x0000000b060b7221 */ /* 0x001fe20000000100 */
[----:B--2---:R-:W-:-:S03]  /*1900*/  FMUL R9, R9, R12 ;  /* 0x0000000c09097220 */ /* 0x004fc60000400000 */
[----:B------:R-:W-:Y:S02]  /*1910*/  FMUL R8, R11, R11 ;  /* 0x0000000b0b087220 */ /* 0x000fe40000400000 */
[----:B------:R-:W-:Y:S01]  /*1920*/  FSEL R9, R9, RZ, P2 ;  /* 0x000000ff09097208 */ /* 0x000fe20001000000 */
[----:B-1----:R-:W-:Y:S01]  /*1930*/  FADD R2, R7, R2 ;  /* 0x0000000207027221 */ /* 0x002fe20000000000 */
[----:B------:R-:W-:-:S03]  /*1940*/  FMUL R8, R5, R8 ;  /* 0x0000000805087220 */ /* 0x000fc60000400000 */
[----:B------:R-:W-:Y:S01]  /*1950*/  FFMA R15, R11, R9, R6 ;  /* 0x000000090b0f7223 */ /* 0x000fe20000000006 */
[----:B------:R-:W-:Y:S01]  /*1960*/  FFMA R17, R9, R8, R2 ;  /* 0x0000000809117223 */ /* 0x000fe20000000002 */
[----:B------:R-:W-:Y:S01]  /*1970*/  @P1 STS [R0+UR4+0x80], R13 ;  /* 0x0000800d00001988 */ /* 0x000fe20008000804 */
[----:B------:R-:W0:Y:S03]  /*1980*/  LDC.64 R6, c[0x0][0x238] ;  /* 0x00008e00ff067b82 */ /* 0x000e260000000a00 */
[----:B------:R-:W-:Y:S04]  /*1990*/  @P1 STS [R0+UR4], R15 ;  /* 0x0000000f00001988 */ /* 0x000fe80008000804 */
[----:B------:R-:W-:Y:S01]  /*19a0*/  @P1 STS [R0+UR4+0x40], R17 ;  /* 0x0000401100001988 */ /* 0x000fe20008000804 */
[----:B------:R-:W1:Y:S08]  /*19b0*/  LDC.64 R8, c[0x0][0x240] ;  /* 0x00009000ff087b82 */ /* 0x000e700000000a00 */
[----:B------:R-:W-:Y:S01]  /*19c0*/  BAR.SYNC.DEFER_BLOCKING 0x0 ;  /* 0x0000000000007b1d */ /* 0x000fe20000010000 */
[----:B------:R-:W-:-:S07]  /*19d0*/  ISETP.EQ.AND P0, PT, R4, RZ, !P0 ;  /* 0x000000ff0400720c */ /* 0x000fce0004702270 */
[----:B------:R-:W2:Y:S01]  /*19e0*/  LDC.64 R10, c[0x0][0x248] ;  /* 0x00009200ff0a7b82 */ /* 0x000ea20000000a00 */
[----:B------:R-:W3:Y:S04]  /*19f0*/  LDS R19, [UR4] ;  /* 0x00000004ff137984 */ /* 0x000ee80008000800 */
[----:B------:R-:W4:Y:S01]  /*1a00*/  LDS R21, [UR4+0x40] ;  /* 0x00004004ff157984 */ /* 0x000f220008000800 */
[----:B------:R-:W-:Y:S01]  /*1a10*/  HFMA2.MMA R2, -RZ, RZ, 0.75, 0 ;  /* 0x3a000000ff027435 */ /* 0x000fe200000001ff */
[----:B0-----:R-:W-:-:S04]  /*1a20*/  IMAD.WIDE R4, R3, 0x4, R6 ;  /* 0x0000000403047825 */ /* 0x001fc800078e0206 */
[----:B-1----:R-:W-:Y:S01]  /*1a30*/  IMAD.WIDE R6, R3, 0x4, R8 ;  /* 0x0000000403067825 */ /* 0x002fe200078e0208 */
[----:B---3--:R0:W-:Y:S04]  /*1a40*/  @P0 STG.E desc[UR6][R4.64], R19 ;  /* 0x0000001304000986 */ /* 0x0081e8000c101906 */
[----:B----4-:R0:W-:Y:S01]  /*1a50*/  @P0 STG.E desc[UR6][R6.64], R21 ;  /* 0x0000001506000986 */ /* 0x0101e2000c101906 */
[----:B------:R-:W-:Y:S01]  /*1a60*/  FFMA R0, R21, R2, 9.9999997473787516356e-06 ;  /* 0x3727c5ac15007423 */ /* 0x000fe20000000002 */
[----:B0-2---:R-:W-:Y:S06]  /*1a70*/  @!P0 EXIT ;  /* 0x000000000000894d */ /* 0x005fec0003800000 */
[----:B0-----:R-:W0:Y:S01]  /*1a80*/  MUFU.RSQ R5, R0 ;  /* 0x0000000000057308 */ /* 0x001e220000001400 */
[----:B------:R-:W-:-:S05]  /*1a90*/  IMAD.WIDE R2, R3, 0x4, R10 ;  /* 0x0000000403027825 */ /* 0x000fca00078e020a */
[----:B0-----:R-:W-:Y:S01]  /*1aa0*/  STG.E desc[UR6][R2.64], R5 ;  /* 0x0000000502007986 */ /* 0x001fe2000c101906 */
[----:B------:R-:W-:Y:S05]  /*1ab0*/  EXIT ;  /* 0x000000000000794d */ /* 0x000fea0003800000 */
.L_x_0:
[----:B------:R-:W-:-:S00]  /*1ac0*/  BRA `(.L_x_0) ;  /* 0xfffffffc00fc7947 */ /* 0x000fc0000383ffff */
[----:B------:R-:W-:-:S00]  /*1ad0*/  NOP ;  /* 0x0000000000007918 */ /* 0x000fc00000000000 */
        /* <DEDUP_REMOVED lines=10> */
.L_x_1:


//--------------------- .nv.global.init           --------------------------
	.section	.nv.global.init,"aw",@progbits
.nv.global.init:
	.type		_$_str,@object
	.size		_$_str,(.L_0 - _$_str)
_$_str:
        /*0000*/ 	.byte	0x5f, 0x5f, 0x43, 0x55, 0x44, 0x41, 0x5f, 0x46, 0x54, 0x5a, 0x00
.L_0:


//--------------------- .nv.shared.triton_red_fused_add_convolution_native_group_norm_46 --------------------------
	.section	.nv.shared.triton_red_fused_add_convolution_native_group_norm_46,"aw",@nobits
	.sectionflags	@""
	.align	16
	.zero		1024


//--------------------- .nv.constant0.triton_red_fused_add_convolution_native_group_norm_46 --------------------------
	.section	.nv.constant0.triton_red_fused_add_convolution_native_group_norm_46,"a",@progbits
	.sectionflags	@""
	.align	4
.nv.constant0.triton_red_fused_add_convolution_native_group_norm_46:
	.zero		600
